	.headerflags	@"EF_CUDA_TEXMODE_UNIFIED EF_CUDA_64BIT_ADDRESS EF_CUDA_ACCELERATORS EF_CUDA_SM90 EF_CUDA_VIRTUAL_SM(EF_CUDA_SM90)"
	.elftype	@"ET_EXEC"


//--------------------- .nv.info                  --------------------------
	.section	.nv.info,"",@"SHT_CUDA_INFO"
	.align	4


	//----- nvinfo : EIATTR_REGCOUNT
	.align		4
        /*0000*/ 	.byte	0x04, 0x2f
        /*0002*/ 	.short	(.L_1 - .L_0)
	.align		4
.L_0:
        /*0004*/ 	.word	index@(triton_poi_fused_convolution_47)
        /*0008*/ 	.word	0x0000000c


	//----- nvinfo : EIATTR_MIN_STACK_SIZE
	.align		4
.L_1:
        /*000c*/ 	.byte	0x04, 0x12
        /*000e*/ 	.short	(.L_3 - .L_2)
	.align		4
.L_2:
        /*0010*/ 	.word	index@(triton_poi_fused_convolution_47)
        /*0014*/ 	.word	0x00000000


	//----- nvinfo : EIATTR_FRAME_SIZE
	.align		4
.L_3:
        /*0018*/ 	.byte	0x04, 0x11
        /*001a*/ 	.short	(.L_5 - .L_4)
	.align		4
.L_4:
        /*001c*/ 	.word	index@(triton_poi_fused_convolution_47)
        /*0020*/ 	.word	0x00000000


	//----- nvinfo : EIATTR_MIN_STACK_SIZE
	.align		4
.L_5:
        /*0024*/ 	.byte	0x04, 0x12
        /*0026*/ 	.short	(.L_7 - .L_6)
	.align		4
.L_6:
        /*0028*/ 	.word	index@(triton_poi_fused_convolution_47)
        /*002c*/ 	.word	0x00000000
.L_7:


//--------------------- .nv.info.triton_poi_fused_convolution_47 --------------------------
	.section	.nv.info.triton_poi_fused_convolution_47,"",@"SHT_CUDA_INFO"
	.sectionflags	@""
	.align	4


	//----- nvinfo : EIATTR_CUDA_API_VERSION
	.align		4
        /*0000*/ 	.byte	0x04, 0x37
        /*0002*/ 	.short	(.L_9 - .L_8)
.L_8:
        /*0004*/ 	.word	0x0000007c


	//----- nvinfo : EIATTR_KPARAM_INFO
	.align		4
.L_9:
        /*0008*/ 	.byte	0x04, 0x17
        /*000a*/ 	.short	(.L_11 - .L_10)
.L_10:
        /*000c*/ 	.word	0x00000000
        /*0010*/ 	.short	0x0002
        /*0012*/ 	.short	0x0010
        /*0014*/ 	.byte	0x00, 0xf0, 0x11, 0x00


	//----- nvinfo : EIATTR_KPARAM_INFO
	.align		4
.L_11:
        /*0018*/ 	.byte	0x04, 0x17
        /*001a*/ 	.short	(.L_13 - .L_12)
.L_12:
        /*001c*/ 	.word	0x00000000
        /*0020*/ 	.short	0x0001
        /*0022*/ 	.short	0x0008
        /*0024*/ 	.byte	0x00, 0xf4, 0x21, 0x00


	//----- nvinfo : EIATTR_KPARAM_INFO
	.align		4
.L_13:
        /*0028*/ 	.byte	0x04, 0x17
        /*002a*/ 	.short	(.L_15 - .L_14)
.L_14:
        /*002c*/ 	.word	0x00000000
        /*0030*/ 	.short	0x0000
        /*0032*/ 	.short	0x0000
        /*0034*/ 	.byte	0x00, 0xf4, 0x21, 0x00


	//----- nvinfo : EIATTR_SPARSE_MMA_MASK
	.align		4
.L_15:
        /*0038*/ 	.byte	0x03, 0x50
        /*003a*/ 	.short	0x0000


	//----- nvinfo : EIATTR_MAXREG_COUNT
	.align		4
        /*003c*/ 	.byte	0x03, 0x1b
        /*003e*/ 	.short	0x00ff


	//----- nvinfo : EIATTR_EXIT_INSTR_OFFSETS
	.align		4
        /*0040*/ 	.byte	0x04, 0x1c
        /*0042*/ 	.short	(.L_17 - .L_16)


	//   ....[0]....
.L_16:
        /*0044*/ 	.word	0x00000150


	//   ....[1]....
        /*0048*/ 	.word	0x00000170


	//----- nvinfo : EIATTR_REQNTID
	.align		4
.L_17:
        /*004c*/ 	.byte	0x04, 0x10
        /*004e*/ 	.short	(.L_19 - .L_18)
.L_18:
        /*0050*/ 	.word	0x00000080
        /*0054*/ 	.word	0x00000001
        /*0058*/ 	.word	0x00000001


	//----- nvinfo : EIATTR_CBANK_PARAM_SIZE
	.align		4
.L_19:
        /*005c*/ 	.byte	0x03, 0x19
        /*005e*/ 	.short	0x0014


	//----- nvinfo : EIATTR_PARAM_CBANK
	.align		4
        /*0060*/ 	.byte	0x04, 0x0a
        /*0062*/ 	.short	(.L_21 - .L_20)
	.align		4
.L_20:
        /*0064*/ 	.word	index@(.nv.constant0.triton_poi_fused_convolution_47)
        /*0068*/ 	.short	0x0210
        /*006a*/ 	.short	0x0014


	//----- nvinfo : EIATTR_SW_WAR
	.align		4
.L_21:
        /*006c*/ 	.byte	0x04, 0x36
        /*006e*/ 	.short	(.L_23 - .L_22)
.L_22:
        /*0070*/ 	.word	0x00000008
.L_23:


//--------------------- .nv.callgraph             --------------------------
	.section	.nv.callgraph,"",@"SHT_CUDA_CALLGRAPH"
	.align	4
	.sectionentsize	8
	.align		4
        /*0000*/ 	.word	0x00000000
	.align		4
        /*0004*/ 	.word	0xffffffff
	.align		4
        /*0008*/ 	.word	0x00000000
	.align		4
        /*000c*/ 	.word	0xfffffffe
	.align		4
        /*0010*/ 	.word	0x00000000
	.align		4
        /*0014*/ 	.word	0xfffffffd
	.align		4
        /*0018*/ 	.word	0x00000000
	.align		4
        /*001c*/ 	.word	0xfffffffc


//--------------------- .text.triton_poi_fused_convolution_47 --------------------------
	.section	.text.triton_poi_fused_convolution_47,"ax",@progbits
	.align	128
        .global         triton_poi_fused_convolution_47
        .type           triton_poi_fused_convolution_47,@function
        .size           triton_poi_fused_convolution_47,(.L_x_1 - triton_poi_fused_convolution_47)
        .other          triton_poi_fused_convolution_47,@"STO_CUDA_ENTRY STV_DEFAULT"
triton_poi_fused_convolution_47:
.text.triton_poi_fused_convolution_47:
[----:B------:R-:W0:Y:S02]  /*0000*/  LDC R1, c[0x0][0x28] ;  /* 0x00000a00ff017b82 */ /* 0x000e240000000800 */
[----:B------:R-:W1:Y:S01]  /*0010*/  S2R R0, SR_TID.X ;  /* 0x0000000000007919 */ /* 0x000e620000002100 */
[----:B------:R-:W2:Y:S01]  /*0020*/  LDC.64 R2, c[0x0][0x210] ;  /* 0x00008400ff027b82 */ /* 0x000ea20000000a00 */
[----:B------:R-:W-:Y:S01]  /*0030*/  ULDC.64 UR4, c[0x0][0x208] ;  /* 0x0000820000047ab9 */ /* 0x000fe20000000a00 */
[----:B------:R-:W3:Y:S06]  /*0040*/  S2R R7, SR_CTAID.X ;  /* 0x0000000000077919 */ /* 0x000eec0000002500 */
[----:B------:R-:W4:Y:S01]  /*0050*/  LDC.64 R4, c[0x0][0x218] ;  /* 0x00008600ff047b82 */ /* 0x000f220000000a00 */
[----:B-1----:R-:W-:-:S02]  /*0060*/  LOP3.LUT R0, R0, 0x7f, RZ, 0xc0, !PT ;  /* 0x0000007f00007812 */ /* 0x002fc400078ec0ff */
[----:B---3--:R-:W-:-:S03]  /*0070*/  SHF.R.S32.HI R6, RZ, 0x18, R7 ;  /* 0x00000018ff067819 */ /* 0x008fc60000011407 */
[----:B------:R-:W-:Y:S01]  /*0080*/  IMAD R7, R7, 0x80, R0 ;  /* 0x0000008007077824 */ /* 0x000fe200078e0200 */
[----:B------:R-:W-:-:S03]  /*0090*/  SGXT R0, R6, 0x1 ;  /* 0x000000010600781a */ /* 0x000fc60000000200 */
[C---:B--2---:R-:W-:Y:S01]  /*00a0*/  IMAD.WIDE R2, R7.reuse, 0x4, R2 ;  /* 0x0000000407027825 */ /* 0x044fe200078e0202 */
[----:B------:R-:W-:Y:S02]  /*00b0*/  ISETP.GE.AND P0, PT, R7, 0x480, PT ;  /* 0x000004800700780c */ /* 0x000fe40003f06270 */
[----:B------:R-:W-:-:S04]  /*00c0*/  LEA.HI R0, R0, R7, RZ, 0x5 ;  /* 0x0000000700007211 */ /* 0x000fc800078f28ff */
[----:B------:R-:W-:-:S05]  /*00d0*/  LOP3.LUT R0, R0, 0xffffffe0, RZ, 0xc0, !PT ;  /* 0xffffffe000007812 */ /* 0x000fca00078ec0ff */
[----:B------:R-:W-:Y:S01]  /*00e0*/  IMAD.IADD R9, R7, 0x1, -R0 ;  /* 0x0000000107097824 */ /* 0x000fe200078e0a00 */
[----:B------:R-:W-:Y:S01]  /*00f0*/  HFMA2.MMA R0, -RZ, RZ, 0, 0 ;  /* 0x00000000ff007435 */ /* 0x000fe200000001ff */
[----:B------:R-:W-:Y:S02]  /*0100*/  IMAD.MOV.U32 R7, RZ, RZ, RZ ;  /* 0x000000ffff077224 */ /* 0x000fe400078e00ff */
[----:B----4-:R-:W-:-:S05]  /*0110*/  IMAD.WIDE R4, R9, 0x4, R4 ;  /* 0x0000000409047825 */ /* 0x010fca00078e0204 */
[----:B------:R-:W2:Y:S04]  /*0120*/  @!P0 LDG.E.EL R7, desc[UR4][R4.64] ;  /* 0x0000000404078981 */ /* 0x000ea8000c2e1900 */
[----:B------:R-:W2:Y:S02]  /*0130*/  @!P0 LDG.E R0, desc[UR4][R2.64] ;  /* 0x0000000402008981 */ /* 0x000ea4000c1e1900 */
[----:B--2---:R-:W-:Y:S01]  /*0140*/  FADD R7, R7, R0 ;  /* 0x0000000007077221 */ /* 0x004fe20000000000 */
[----:B------:R-:W-:Y:S06]  /*0150*/  @P0 EXIT ;  /* 0x000000000000094d */ /* 0x000fec0003800000 */
[----:B------:R-:W-:Y:S01]  /*0160*/  STG.E desc[UR4][R2.64], R7 ;  /* 0x0000000702007986 */ /* 0x000fe2000c101904 */
[----:B------:R-:W-:Y:S05]  /*0170*/  EXIT ;  /* 0x000000000000794d */ /* 0x000fea0003800000 */
.L_x_0:
[----:B------:R-:W-:-:S00]  /*0180*/  BRA `(.L_x_0) ;  /* 0xfffffffc00fc7947 */ /* 0x000fc0000383ffff */
[----:B------:R-:W-:-:S00]  /*0190*/  NOP ;  /* 0x0000000000007918 */ /* 0x000fc00000000000 */
        /* <DEDUP_REMOVED lines=14> */
.L_x_1:


//--------------------- .nv.constant0.triton_poi_fused_convolution_47 --------------------------
	.section	.nv.constant0.triton_poi_fused_convolution_47,"a",@progbits
	.sectionflags	@""
	.align	4
.nv.constant0.triton_poi_fused_convolution_47:
	.zero		548
